//
// Generated by NVIDIA NVVM Compiler
//
// Compiler Build ID: CL-36424714
// Cuda compilation tools, release 13.0, V13.0.88
// Based on NVVM 20.0.0
//

.version 9.0
.target sm_100
.address_size 64

	// .globl	_Z14RLECompressionPKciPi

.visible .entry _Z14RLECompressionPKciPi(
	.param .u64 .ptr .align 1 _Z14RLECompressionPKciPi_param_0,
	.param .u32 _Z14RLECompressionPKciPi_param_1,
	.param .u64 .ptr .align 1 _Z14RLECompressionPKciPi_param_2
)
{
	.reg .pred 	%p<6>;
	.reg .b16 	%rs<5>;
	.reg .b32 	%r<14>;
	.reg .b64 	%rd<11>;

	ld.param.u64 	%rd4, [_Z14RLECompressionPKciPi_param_0];
	ld.param.u32 	%r7, [_Z14RLECompressionPKciPi_param_1];
	ld.param.u64 	%rd3, [_Z14RLECompressionPKciPi_param_2];
	cvta.to.global.u64 	%rd1, %rd4;
	mov.u32 	%r8, %ctaid.x;
	mov.u32 	%r9, %ntid.x;
	mov.u32 	%r10, %tid.x;
	mad.lo.s32 	%r1, %r8, %r9, %r10;
	setp.ge.s32 	%p1, %r1, %r7;
	@%p1 bra 	$L__BB0_7;
	cvt.s64.s32 	%rd5, %r1;
	add.s64 	%rd6, %rd1, %rd5;
	ld.global.u8 	%rs1, [%rd6];
	add.s32 	%r12, %r1, 1;
	setp.ge.s32 	%p2, %r12, %r7;
	@%p2 bra 	$L__BB0_7;
	mov.b32 	%r13, 1;
$L__BB0_3:
	cvt.s64.s32 	%rd7, %r12;
	add.s64 	%rd2, %rd1, %rd7;
	ld.global.u8 	%rs2, [%rd2];
	setp.ne.s16 	%p3, %rs2, %rs1;
	@%p3 bra 	$L__BB0_5;
	add.s32 	%r13, %r13, 1;
	add.s32 	%r12, %r13, %r1;
	setp.lt.s32 	%p5, %r12, %r7;
	@%p5 bra 	$L__BB0_3;
	bra.uni 	$L__BB0_7;
$L__BB0_5:
	ld.global.u8 	%rs4, [%rd2+-1];
	setp.eq.s16 	%p4, %rs2, %rs4;
	@%p4 bra 	$L__BB0_7;
	cvta.to.global.u64 	%rd8, %rd3;
	mul.wide.s32 	%rd9, %r1, 4;
	add.s64 	%rd10, %rd8, %rd9;
	st.global.u32 	[%rd10], %r13;
$L__BB0_7:
	ret;

}


// ===== COMPILED SASS (sm_100) =====

	.target	sm_100

	.elftype	@"ET_EXEC"


//--------------------- .note.nv.tkinfo           --------------------------
	.section	.note.nv.tkinfo,"",@"SHT_NOTE"
	.sectionflags	@"SHF_NOTE_NV_TKINFO"
	.tkinfo
        /*0018*/ 	.word	0x00000002
        /*0030*/ 	.string	""
        /*0030*/ 	.string	"ptxas"
        /*0030*/ 	.string	"Cuda compilation tools, release 13.0, V13.0.88"
        /*0030*/ 	.string	"Build cuda_13.0.r13.0/compiler.36424714_0"
        /*0030*/ 	.string	"-arch sm_100 -m 64 "



//--------------------- .note.nv.cuinfo           --------------------------
	.section	.note.nv.cuinfo,"",@"SHT_NOTE"
	.sectionflags	@"SHF_NOTE_NV_CUINFO"
        /*0018*/ 	.short	0x0002
        /*001a*/ 	.short	0x0064
        /*001c*/ 	.short	0x0082
	.zero		2


//--------------------- .nv.info                  --------------------------
	.section	.nv.info,"",@"SHT_CUDA_INFO"
	.align	4


	//----- nvinfo : EIATTR_REGCOUNT
	.align		4
        /*0000*/ 	.byte	0x04, 0x2f
        /*0002*/ 	.short	(.L_1 - .L_0)
	.align		4
.L_0:
        /*0004*/ 	.word	index@(_Z14RLECompressionPKciPi)
        /*0008*/ 	.word	0x0000000a


	//----- nvinfo : EIATTR_FRAME_SIZE
	.align		4
.L_1:
        /*000c*/ 	.byte	0x04, 0x11
        /*000e*/ 	.short	(.L_3 - .L_2)
	.align		4
.L_2:
        /*0010*/ 	.word	index@(_Z14RLECompressionPKciPi)
        /*0014*/ 	.word	0x00000000


	//----- nvinfo : EIATTR_MIN_STACK_SIZE
	.align		4
.L_3:
        /*0018*/ 	.byte	0x04, 0x12
        /*001a*/ 	.short	(.L_5 - .L_4)
	.align		4
.L_4:
        /*001c*/ 	.word	index@(_Z14RLECompressionPKciPi)
        /*0020*/ 	.word	0x00000000
.L_5:


//--------------------- .nv.compat                --------------------------
	.section	.nv.compat,"",@"SHT_CUDA_COMPAT_INFO"
	.align	4
        /*0000*/ 	.byte	0x02, 0x09, 0x00, 0x00, 0x02, 0x02, 0x01, 0x00, 0x02, 0x05, 0x05, 0x00, 0x03, 0x07, 0x01, 0x01
        /*0010*/ 	.byte	0x02, 0x03, 0x00, 0x00, 0x02, 0x06, 0x01, 0x00, 0x04, 0x0b, 0x08, 0x00, 0x09, 0x00, 0x00, 0x00
        /*0020*/ 	.byte	0x00, 0x00, 0x00, 0x00


//--------------------- .nv.info._Z14RLECompressionPKciPi --------------------------
	.section	.nv.info._Z14RLECompressionPKciPi,"",@"SHT_CUDA_INFO"
	.sectionflags	@""
	.align	4


	//----- nvinfo : EIATTR_CUDA_API_VERSION
	.align		4
        /*0000*/ 	.byte	0x04, 0x37
        /*0002*/ 	.short	(.L_7 - .L_6)
.L_6:
        /*0004*/ 	.word	0x00000082


	//----- nvinfo : EIATTR_KPARAM_INFO
	.align		4
.L_7:
        /*0008*/ 	.byte	0x04, 0x17
        /*000a*/ 	.short	(.L_9 - .L_8)
.L_8:
        /*000c*/ 	.word	0x00000000
        /*0010*/ 	.short	0x0002
        /*0012*/ 	.short	0x0010
        /*0014*/ 	.byte	0x00, 0xf5, 0x21, 0x00


	//----- nvinfo : EIATTR_KPARAM_INFO
	.align		4
.L_9:
        /*0018*/ 	.byte	0x04, 0x17
        /*001a*/ 	.short	(.L_11 - .L_10)
.L_10:
        /*001c*/ 	.word	0x00000000
        /*0020*/ 	.short	0x0001
        /*0022*/ 	.short	0x0008
        /*0024*/ 	.byte	0x00, 0xf0, 0x11, 0x00


	//----- nvinfo : EIATTR_KPARAM_INFO
	.align		4
.L_11:
        /*0028*/ 	.byte	0x04, 0x17
        /*002a*/ 	.short	(.L_13 - .L_12)
.L_12:
        /*002c*/ 	.word	0x00000000
        /*0030*/ 	.short	0x0000
        /*0032*/ 	.short	0x0000
        /*0034*/ 	.byte	0x00, 0xf5, 0x21, 0x00


	//----- nvinfo : EIATTR_SPARSE_MMA_MASK
	.align		4
.L_13:
        /*0038*/ 	.byte	0x03, 0x50
        /*003a*/ 	.short	0x0000


	//----- nvinfo : EIATTR_MAXREG_COUNT
	.align		4
        /*003c*/ 	.byte	0x03, 0x1b
        /*003e*/ 	.short	0x00ff


	//----- nvinfo : EIATTR_MERCURY_ISA_VERSION
	.align		4
        /*0040*/ 	.byte	0x03, 0x5f
        /*0042*/ 	.short	0x0101


	//----- nvinfo : EIATTR_VRC_CTA_INIT_COUNT
	.align		4
        /*0044*/ 	.byte	0x02, 0x4a
	.zero		1
	.zero		1


	//----- nvinfo : EIATTR_EXIT_INSTR_OFFSETS
	.align		4
        /*0048*/ 	.byte	0x04, 0x1c
        /*004a*/ 	.short	(.L_15 - .L_14)


	//   ....[0]....
.L_14:
        /*004c*/ 	.word	0x00000070


	//   ....[1]....
        /*0050*/ 	.word	0x000000d0


	//   ....[2]....
        /*0054*/ 	.word	0x000001d0


	//   ....[3]....
        /*0058*/ 	.word	0x00000210


	//   ....[4]....
        /*005c*/ 	.word	0x00000250


	//----- nvinfo : EIATTR_CRS_STACK_SIZE
	.align		4
.L_15:
        /*0060*/ 	.byte	0x04, 0x1e
        /*0062*/ 	.short	(.L_17 - .L_16)
.L_16:
        /*0064*/ 	.word	0x00000000


	//----- nvinfo : EIATTR_CBANK_PARAM_SIZE
	.align		4
.L_17:
        /*0068*/ 	.byte	0x03, 0x19
        /*006a*/ 	.short	0x0018


	//----- nvinfo : EIATTR_PARAM_CBANK
	.align		4
        /*006c*/ 	.byte	0x04, 0x0a
        /*006e*/ 	.short	(.L_19 - .L_18)
	.align		4
.L_18:
        /*0070*/ 	.word	index@(.nv.constant0._Z14RLECompressionPKciPi)
        /*0074*/ 	.short	0x0380
        /*0076*/ 	.short	0x0018


	//----- nvinfo : EIATTR_SW_WAR
	.align		4
.L_19:
        /*0078*/ 	.byte	0x04, 0x36
        /*007a*/ 	.short	(.L_21 - .L_20)
.L_20:
        /*007c*/ 	.word	0x00000008
.L_21:


//--------------------- .nv.callgraph             --------------------------
	.section	.nv.callgraph,"",@"SHT_CUDA_CALLGRAPH"
	.align	4
	.sectionentsize	8
	.align		4
        /*0000*/ 	.word	0x00000000
	.align		4
        /*0004*/ 	.word	0xffffffff
	.align		4
        /*0008*/ 	.word	0x00000000
	.align		4
        /*000c*/ 	.word	0xfffffffe
	.align		4
        /*0010*/ 	.word	0x00000000
	.align		4
        /*0014*/ 	.word	0xfffffffd
	.align		4
        /*0018*/ 	.word	0x00000000
	.align		4
        /*001c*/ 	.word	0xfffffffc


//--------------------- .text._Z14RLECompressionPKciPi --------------------------
	.section	.text._Z14RLECompressionPKciPi,"ax",@progbits
	.align	128
        .global         _Z14RLECompressionPKciPi
        .type           _Z14RLECompressionPKciPi,@function
        .size           _Z14RLECompressionPKciPi,(.L_x_4 - _Z14RLECompressionPKciPi)
        .other          _Z14RLECompressionPKciPi,@"STO_CUDA_ENTRY STV_DEFAULT"
_Z14RLECompressionPKciPi:
.text._Z14RLECompressionPKciPi:
[----:B------:R-:W-:Y:S01]  /*0000*/  LDC R1, c[0x0][0x37c] ;  /* 0x0000df00ff017b82 */ /* 0x000fe20000000800 */
[----:B------:R-:W0:Y:S07]  /*0010*/  S2R R0, SR_TID.X ;  /* 0x0000000000007919 */ /* 0x000e2e0000002100 */
[----:B------:R-:W0:Y:S01]  /*0020*/  S2UR UR4, SR_CTAID.X ;  /* 0x00000000000479c3 */ /* 0x000e220000002500 */
[----:B------:R-:W1:Y:S07]  /*0030*/  LDCU UR5, c[0x0][0x388] ;  /* 0x00007100ff0577ac */ /* 0x000e6e0008000800 */
[----:B------:R-:W0:Y:S02]  /*0040*/  LDC R5, c[0x0][0x360] ;  /* 0x0000d800ff057b82 */ /* 0x000e240000000800 */
[----:B0-----:R-:W-:-:S05]  /*0050*/  IMAD R5, R5, UR4, R0 ;  /* 0x0000000405057c24 */ /* 0x001fca000f8e0200 */
[----:B-1----:R-:W-:-:S13]  /*0060*/  ISETP.GE.AND P0, PT, R5, UR5, PT ;  /* 0x0000000505007c0c */ /* 0x002fda000bf06270 */
[----:B------:R-:W-:Y:S05]  /*0070*/  @P0 EXIT ;  /* 0x000000000000094d */ /* 0x000fea0003800000 */
[----:B------:R-:W0:Y:S01]  /*0080*/  LDCU.64 UR6, c[0x0][0x380] ;  /* 0x00007000ff0677ac */ /* 0x000e220008000a00 */
[----:B------:R-:W-:-:S05]  /*0090*/  VIADD R4, R5, 0x1 ;  /* 0x0000000105047836 */ /* 0x000fca0000000000 */
[----:B------:R-:W-:Y:S02]  /*00a0*/  ISETP.GE.AND P0, PT, R4, UR5, PT ;  /* 0x0000000504007c0c */ /* 0x000fe4000bf06270 */
[----:B0-----:R-:W-:-:S04]  /*00b0*/  IADD3 R2, P1, PT, R5, UR6, RZ ;  /* 0x0000000605027c10 */ /* 0x001fc8000ff3e0ff */
[----:B------:R-:W-:-:S07]  /*00c0*/  LEA.HI.X.SX32 R3, R5, UR7, 0x1, P1 ;  /* 0x0000000705037c11 */ /* 0x000fce00088f0eff */
[----:B------:R-:W-:Y:S05]  /*00d0*/  @P0 EXIT ;  /* 0x000000000000094d */ /* 0x000fea0003800000 */
[----:B------:R-:W0:Y:S01]  /*00e0*/  LDCU.64 UR4, c[0x0][0x358] ;  /* 0x00006b00ff0477ac */ /* 0x000e220008000a00 */
[----:B------:R-:W1:Y:S01]  /*00f0*/  LDCU UR8, c[0x0][0x388] ;  /* 0x00007100ff0877ac */ /* 0x000e620008000800 */
[----:B------:R-:W2:Y:S01]  /*0100*/  LDCU.64 UR6, c[0x0][0x380] ;  /* 0x00007000ff0677ac */ /* 0x000ea20008000a00 */
[----:B0-----:R0:W5:Y:S01]  /*0110*/  LDG.E.U8 R0, desc[UR4][R2.64] ;  /* 0x0000000402007981 */ /* 0x001162000c1e1100 */
[----:B------:R-:W-:Y:S01]  /*0120*/  BSSY.RECONVERGENT B0, `(.L_x_0) ;  /* 0x000000c000007945 */ /* 0x000fe20003800200 */
[----:B-12---:R-:W-:-:S07]  /*0130*/  IMAD.MOV.U32 R6, RZ, RZ, 0x1 ;  /* 0x00000001ff067424 */ /* 0x006fce00078e00ff */
.L_x_2:
[----:B0-----:R-:W-:-:S04]  /*0140*/  IADD3 R2, P0, PT, R4, UR6, RZ ;  /* 0x0000000604027c10 */ /* 0x001fc8000ff1e0ff */
[----:B------:R-:W-:-:S05]  /*0150*/  LEA.HI.X.SX32 R3, R4, UR7, 0x1, P0 ;  /* 0x0000000704037c11 */ /* 0x000fca00080f0eff */
[----:B------:R-:W2:Y:S02]  /*0160*/  LDG.E.U8 R7, desc[UR4][R2.64] ;  /* 0x0000000402077981 */ /* 0x000ea4000c1e1100 */
[----:B--2--5:R-:W-:-:S13]  /*0170*/  ISETP.NE.AND P0, PT, R7, R0, PT ;  /* 0x000000000700720c */ /* 0x024fda0003f05270 */
[----:B------:R-:W-:Y:S05]  /*0180*/  @P0 BRA `(.L_x_1) ;  /* 0x0000000000140947 */ /* 0x000fea0003800000 */
[----:B------:R-:W-:-:S04]  /*0190*/  VIADD R6, R6, 0x1 ;  /* 0x0000000106067836 */ /* 0x000fc80000000000 */
[----:B------:R-:W-:-:S05]  /*01a0*/  IMAD.IADD R4, R5, 0x1, R6 ;  /* 0x0000000105047824 */ /* 0x000fca00078e0206 */
[----:B------:R-:W-:-:S13]  /*01b0*/  ISETP.GE.AND P0, PT, R4, UR8, PT ;  /* 0x0000000804007c0c */ /* 0x000fda000bf06270 */
[----:B------:R-:W-:Y:S05]  /*01c0*/  @!P0 BRA `(.L_x_2) ;  /* 0xfffffffc00dc8947 */ /* 0x000fea000383ffff */
[----:B------:R-:W-:Y:S05]  /*01d0*/  EXIT ;  /* 0x000000000000794d */ /* 0x000fea0003800000 */
.L_x_1:
[----:B------:R-:W-:Y:S05]  /*01e0*/  BSYNC.RECONVERGENT B0 ;  /* 0x0000000000007941 */ /* 0x000fea0003800200 */
.L_x_0:
[----:B------:R-:W2:Y:S02]  /*01f0*/  LDG.E.U8 R2, desc[UR4][R2.64+-0x1] ;  /* 0xffffff0402027981 */ /* 0x000ea4000c1e1100 */
[----:B--2---:R-:W-:-:S13]  /*0200*/  ISETP.NE.AND P0, PT, R7, R2, PT ;  /* 0x000000020700720c */ /* 0x004fda0003f05270 */
[----:B------:R-:W-:Y:S05]  /*0210*/  @!P0 EXIT ;  /* 0x000000000000894d */ /* 0x000fea0003800000 */
[----:B------:R-:W0:Y:S02]  /*0220*/  LDC.64 R2, c[0x0][0x390] ;  /* 0x0000e400ff027b82 */ /* 0x000e240000000a00 */
[----:B0-----:R-:W-:-:S05]  /*0230*/  IMAD.WIDE R2, R5, 0x4, R2 ;  /* 0x0000000405027825 */ /* 0x001fca00078e0202 */
[----:B------:R-:W-:Y:S01]  /*0240*/  STG.E desc[UR4][R2.64], R6 ;  /* 0x0000000602007986 */ /* 0x000fe2000c101904 */
[----:B------:R-:W-:Y:S05]  /*0250*/  EXIT ;  /* 0x000000000000794d */ /* 0x000fea0003800000 */
.L_x_3:
[----:B------:R-:W-:-:S00]  /*0260*/  BRA `(.L_x_3) ;  /* 0xfffffffc00fc7947 */ /* 0x000fc0000383ffff */
[----:B------:R-:W-:-:S00]  /*0270*/  NOP ;  /* 0x0000000000007918 */ /* 0x000fc00000000000 */
        /* <DEDUP_REMOVED lines=8> */
.L_x_4:


//--------------------- .nv.shared.reserved.0     --------------------------
	.section	.nv.shared.reserved.0,"aw",@nobits
	.weak		__nv_reservedSMEM_offset_0_alias
	.size		__nv_reservedSMEM_offset_0_alias, 0, 64
	.other		__nv_reservedSMEM_offset_0_alias,@"STO_CUDA_RESERVED_SHARED STV_DEFAULT"
__nv_reservedSMEM_offset_0_alias:
	.zero		0
	.zero		64


//--------------------- .nv.constant0._Z14RLECompressionPKciPi --------------------------
	.section	.nv.constant0._Z14RLECompressionPKciPi,"a",@progbits
	.sectionflags	@""
	.align	4
.nv.constant0._Z14RLECompressionPKciPi:
	.zero		920


//--------------------- SYMBOLS --------------------------

	.type		.nv.reservedSmem.offset0,@object
	.size		.nv.reservedSmem.offset0,0x4
